	.headerflags	@"EF_CUDA_TEXMODE_UNIFIED EF_CUDA_64BIT_ADDRESS EF_CUDA_ACCELERATORS EF_CUDA_SM90 EF_CUDA_VIRTUAL_SM(EF_CUDA_SM90)"
	.elftype	@"ET_EXEC"


//--------------------- .nv.info                  --------------------------
	.section	.nv.info,"",@"SHT_CUDA_INFO"
	.align	4


	//----- nvinfo : EIATTR_REGCOUNT
	.align		4
        /*0000*/ 	.byte	0x04, 0x2f
        /*0002*/ 	.short	(.L_1 - .L_0)
	.align		4
.L_0:
        /*0004*/ 	.word	index@(triton_poi_fused_6)
        /*0008*/ 	.word	0x00000016


	//----- nvinfo : EIATTR_MIN_STACK_SIZE
	.align		4
.L_1:
        /*000c*/ 	.byte	0x04, 0x12
        /*000e*/ 	.short	(.L_3 - .L_2)
	.align		4
.L_2:
        /*0010*/ 	.word	index@(triton_poi_fused_6)
        /*0014*/ 	.word	0x00000000


	//----- nvinfo : EIATTR_FRAME_SIZE
	.align		4
.L_3:
        /*0018*/ 	.byte	0x04, 0x11
        /*001a*/ 	.short	(.L_5 - .L_4)
	.align		4
.L_4:
        /*001c*/ 	.word	index@(triton_poi_fused_6)
        /*0020*/ 	.word	0x00000000


	//----- nvinfo : EIATTR_MIN_STACK_SIZE
	.align		4
.L_5:
        /*0024*/ 	.byte	0x04, 0x12
        /*0026*/ 	.short	(.L_7 - .L_6)
	.align		4
.L_6:
        /*0028*/ 	.word	index@(triton_poi_fused_6)
        /*002c*/ 	.word	0x00000000
.L_7:


//--------------------- .nv.info.triton_poi_fused_6 --------------------------
	.section	.nv.info.triton_poi_fused_6,"",@"SHT_CUDA_INFO"
	.sectionflags	@""
	.align	4


	//----- nvinfo : EIATTR_CUDA_API_VERSION
	.align		4
        /*0000*/ 	.byte	0x04, 0x37
        /*0002*/ 	.short	(.L_9 - .L_8)
.L_8:
        /*0004*/ 	.word	0x0000007c


	//----- nvinfo : EIATTR_KPARAM_INFO
	.align		4
.L_9:
        /*0008*/ 	.byte	0x04, 0x17
        /*000a*/ 	.short	(.L_11 - .L_10)
.L_10:
        /*000c*/ 	.word	0x00000000
        /*0010*/ 	.short	0x0003
        /*0012*/ 	.short	0x0014
        /*0014*/ 	.byte	0x00, 0xf0, 0x11, 0x00


	//----- nvinfo : EIATTR_KPARAM_INFO
	.align		4
.L_11:
        /*0018*/ 	.byte	0x04, 0x17
        /*001a*/ 	.short	(.L_13 - .L_12)
.L_12:
        /*001c*/ 	.word	0x00000000
        /*0020*/ 	.short	0x0002
        /*0022*/ 	.short	0x0010
        /*0024*/ 	.byte	0x00, 0xf0, 0x11, 0x00


	//----- nvinfo : EIATTR_KPARAM_INFO
	.align		4
.L_13:
        /*0028*/ 	.byte	0x04, 0x17
        /*002a*/ 	.short	(.L_15 - .L_14)
.L_14:
        /*002c*/ 	.word	0x00000000
        /*0030*/ 	.short	0x0001
        /*0032*/ 	.short	0x0008
        /*0034*/ 	.byte	0x00, 0xf4, 0x21, 0x00


	//----- nvinfo : EIATTR_KPARAM_INFO
	.align		4
.L_15:
        /*0038*/ 	.byte	0x04, 0x17
        /*003a*/ 	.short	(.L_17 - .L_16)
.L_16:
        /*003c*/ 	.word	0x00000000
        /*0040*/ 	.short	0x0000
        /*0042*/ 	.short	0x0000
        /*0044*/ 	.byte	0x00, 0xf4, 0x21, 0x00


	//----- nvinfo : EIATTR_SPARSE_MMA_MASK
	.align		4
.L_17:
        /*0048*/ 	.byte	0x03, 0x50
        /*004a*/ 	.short	0x0000


	//----- nvinfo : EIATTR_MAXREG_COUNT
	.align		4
        /*004c*/ 	.byte	0x03, 0x1b
        /*004e*/ 	.short	0x00ff


	//----- nvinfo : EIATTR_EXIT_INSTR_OFFSETS
	.align		4
        /*0050*/ 	.byte	0x04, 0x1c
        /*0052*/ 	.short	(.L_19 - .L_18)


	//   ....[0]....
.L_18:
        /*0054*/ 	.word	0x00000410


	//   ....[1]....
        /*0058*/ 	.word	0x00000460


	//----- nvinfo : EIATTR_REQNTID
	.align		4
.L_19:
        /*005c*/ 	.byte	0x04, 0x10
        /*005e*/ 	.short	(.L_21 - .L_20)
.L_20:
        /*0060*/ 	.word	0x00000080
        /*0064*/ 	.word	0x00000001
        /*0068*/ 	.word	0x00000001


	//----- nvinfo : EIATTR_CBANK_PARAM_SIZE
	.align		4
.L_21:
        /*006c*/ 	.byte	0x03, 0x19
        /*006e*/ 	.short	0x0018


	//----- nvinfo : EIATTR_PARAM_CBANK
	.align		4
        /*0070*/ 	.byte	0x04, 0x0a
        /*0072*/ 	.short	(.L_23 - .L_22)
	.align		4
.L_22:
        /*0074*/ 	.word	index@(.nv.constant0.triton_poi_fused_6)
        /*0078*/ 	.short	0x0210
        /*007a*/ 	.short	0x0018


	//----- nvinfo : EIATTR_SW_WAR
	.align		4
.L_23:
        /*007c*/ 	.byte	0x04, 0x36
        /*007e*/ 	.short	(.L_25 - .L_24)
.L_24:
        /*0080*/ 	.word	0x00000008
.L_25:


//--------------------- .nv.callgraph             --------------------------
	.section	.nv.callgraph,"",@"SHT_CUDA_CALLGRAPH"
	.align	4
	.sectionentsize	8
	.align		4
        /*0000*/ 	.word	0x00000000
	.align		4
        /*0004*/ 	.word	0xffffffff
	.align		4
        /*0008*/ 	.word	0x00000000
	.align		4
        /*000c*/ 	.word	0xfffffffe
	.align		4
        /*0010*/ 	.word	0x00000000
	.align		4
        /*0014*/ 	.word	0xfffffffd
	.align		4
        /*0018*/ 	.word	0x00000000
	.align		4
        /*001c*/ 	.word	0xfffffffc


//--------------------- .text.triton_poi_fused_6  --------------------------
	.section	.text.triton_poi_fused_6,"ax",@progbits
	.sectionflags	@"SHF_BARRIERS=1"
	.align	128
        .global         triton_poi_fused_6
        .type           triton_poi_fused_6,@function
        .size           triton_poi_fused_6,(.L_x_1 - triton_poi_fused_6)
        .other          triton_poi_fused_6,@"STO_CUDA_ENTRY STV_DEFAULT"
triton_poi_fused_6:
.text.triton_poi_fused_6:
[----:B------:R-:W0:Y:S02]  /*0000*/  LDC R1, c[0x0][0x28] ;  /* 0x00000a00ff017b82 */ /* 0x000e240000000800 */
[----:B------:R-:W1:Y:S01]  /*0010*/  S2R R2, SR_TID.X ;  /* 0x0000000000027919 */ /* 0x000e620000002100 */
[----:B------:R-:W2:Y:S01]  /*0020*/  LDC.64 R14, c[0x0][0x210] ;  /* 0x00008400ff0e7b82 */ /* 0x000ea20000000a00 */
[----:B------:R-:W-:Y:S01]  /*0030*/  CS2R R6, SRZ ;  /* 0x0000000000067805 */ /* 0x000fe2000001ff00 */
[----:B------:R-:W3:Y:S01]  /*0040*/  S2R R3, SR_CTAID.Y ;  /* 0x0000000000037919 */ /* 0x000ee20000002600 */
[----:B------:R-:W4:Y:S01]  /*0050*/  S2R R5, SR_CTAID.X ;  /* 0x0000000000057919 */ /* 0x000f220000002500 */
[----:B------:R-:W-:Y:S01]  /*0060*/  CS2R R10, SRZ ;  /* 0x00000000000a7805 */ /* 0x000fe2000001ff00 */
[----:B------:R-:W-:Y:S01]  /*0070*/  ULDC.64 UR6, c[0x0][0x208] ;  /* 0x0000820000067ab9 */ /* 0x000fe20000000a00 */
[----:B-1----:R-:W-:-:S04]  /*0080*/  LOP3.LUT R16, R2, 0x7f, RZ, 0xc0, !PT ;  /* 0x0000007f02107812 */ /* 0x002fc800078ec0ff */
[----:B---3--:R-:W-:Y:S01]  /*0090*/  PRMT R4, R16, 0x6540, R3 ;  /* 0x0000654010047816 */ /* 0x008fe20000000003 */
[----:B----4-:R-:W-:-:S04]  /*00a0*/  IMAD.SHL.U32 R0, R5, 0x4, RZ ;  /* 0x0000000405007824 */ /* 0x010fc800078e00ff */
[----:B------:R-:W-:Y:S01]  /*00b0*/  IMAD.IADD R4, R4, 0x1, R5 ;  /* 0x0000000104047824 */ /* 0x000fe200078e0205 */
[----:B------:R-:W-:-:S03]  /*00c0*/  ISETP.GE.AND P0, PT, R0, 0x4, PT ;  /* 0x000000040000780c */ /* 0x000fc60003f06270 */
[----:B------:R-:W-:Y:S01]  /*00d0*/  IMAD.SHL.U32 R13, R4, 0x4, RZ ;  /* 0x00000004040d7824 */ /* 0x000fe200078e00ff */
[----:B------:R-:W-:-:S03]  /*00e0*/  CS2R R4, SRZ ;  /* 0x0000000000047805 */ /* 0x000fc6000001ff00 */
[C---:B------:R-:W-:Y:S02]  /*00f0*/  VIADD R9, R13.reuse, 0x200 ;  /* 0x000002000d097836 */ /* 0x040fe40000000000 */
[----:B--2---:R-:W-:-:S04]  /*0100*/  IMAD.WIDE R12, R13, 0x4, R14 ;  /* 0x000000040d0c7825 */ /* 0x004fc800078e020e */
[----:B------:R-:W-:Y:S01]  /*0110*/  IMAD.WIDE R14, R9, 0x4, R14 ;  /* 0x00000004090e7825 */ /* 0x000fe200078e020e */
[----:B------:R-:W-:Y:S01]  /*0120*/  CS2R R8, SRZ ;  /* 0x0000000000087805 */ /* 0x000fe2000001ff00 */
[----:B------:R1:W2:Y:S05]  /*0130*/  @!P0 LDG.E.EL.128 R4, desc[UR6][R12.64] ;  /* 0x000000060c048981 */ /* 0x0002aa000c2e1d00 */
[----:B------:R-:W3:Y:S01]  /*0140*/  @!P0 LDG.E.EL.128 R8, desc[UR6][R14.64] ;  /* 0x000000060e088981 */ /* 0x000ee2000c2e1d00 */
[----:B------:R-:W4:Y:S01]  /*0150*/  S2UR UR5, SR_CgaCtaId ;  /* 0x00000000000579c3 */ /* 0x000f220000008800 */
[----:B------:R-:W-:Y:S01]  /*0160*/  UMOV UR4, 0x400 ;  /* 0x0000040000047882 */ /* 0x000fe20000000000 */
[----:B------:R-:W-:Y:S01]  /*0170*/  SHF.R.U32.HI R19, RZ, 0x2, R2 ;  /* 0x00000002ff137819 */ /* 0x000fe20000011602 */
[----:B------:R-:W-:-:S03]  /*0180*/  IMAD.SHL.U32 R17, R2, 0x4, RZ ;  /* 0x0000000402117824 */ /* 0x000fc600078e00ff */
[----:B------:R-:W-:Y:S01]  /*0190*/  LOP3.LUT R19, R19, 0x10, RZ, 0xc0, !PT ;  /* 0x0000001013137812 */ /* 0x000fe200078ec0ff */
[----:B----4-:R-:W-:-:S06]  /*01a0*/  UPRMT UR4, UR5, 0x654, UR4 ;  /* 0x0000065405047896 */ /* 0x010fcc0008000004 */
[----:B------:R-:W-:Y:S01]  /*01b0*/  LEA R18, R16, UR4, 0x2 ;  /* 0x0000000410127c11 */ /* 0x000fe2000f8e10ff */
[----:B------:R-:W-:Y:S01]  /*01c0*/  VIADD R19, R19, UR4 ;  /* 0x0000000413137c36 */ /* 0x000fe20008000000 */
[----:B------:R-:W-:-:S05]  /*01d0*/  LOP3.LUT R16, R17, 0x1fc, RZ, 0xc0, !PT ;  /* 0x000001fc11107812 */ /* 0x000fca00078ec0ff */
[----:B-1----:R-:W-:Y:S01]  /*01e0*/  IMAD R12, R16, 0x4, R19 ;  /* 0x00000004100c7824 */ /* 0x002fe200078e0213 */
[----:B--2---:R1:W-:Y:S04]  /*01f0*/  STS [R18], R4 ;  /* 0x0000000412007388 */ /* 0x0043e80000000800 */
[----:B------:R2:W-:Y:S04]  /*0200*/  STS [R18+0x410], R5 ;  /* 0x0004100512007388 */ /* 0x0005e80000000800 */
[----:B------:R4:W-:Y:S01]  /*0210*/  STS [R18+0x820], R6 ;  /* 0x0008200612007388 */ /* 0x0009e20000000800 */
[----:B-1----:R-:W-:-:S03]  /*0220*/  LOP3.LUT R4, R17, 0xfc, RZ, 0xc0, !PT ;  /* 0x000000fc11047812 */ /* 0x002fc600078ec0ff */
[----:B------:R1:W-:Y:S01]  /*0230*/  STS [R18+0xc30], R7 ;  /* 0x000c300712007388 */ /* 0x0003e20000000800 */
[----:B--2---:R-:W-:-:S03]  /*0240*/  SHF.R.S32.HI R5, RZ, 0x17, R3 ;  /* 0x00000017ff057819 */ /* 0x004fc60000011403 */
[----:B---3--:R2:W-:Y:S01]  /*0250*/  STS [R18+0x200], R8 ;  /* 0x0002000812007388 */ /* 0x0085e20000000800 */
[----:B------:R-:W-:Y:S02]  /*0260*/  PRMT R3, R4, 0x6540, R3 ;  /* 0x0000654004037816 */ /* 0x000fe40000000003 */
[----:B----4-:R-:W-:Y:S01]  /*0270*/  SGXT R6, R5, 0x1 ;  /* 0x000000010506781a */ /* 0x010fe20000000200 */
[----:B------:R-:W-:Y:S01]  /*0280*/  STS [R18+0x610], R9 ;  /* 0x0006100912007388 */ /* 0x000fe20000000800 */
[----:B------:R-:W3:Y:S01]  /*0290*/  LDC.64 R4, c[0x0][0x218] ;  /* 0x00008600ff047b82 */ /* 0x000ee20000000a00 */
[----:B-1----:R-:W-:Y:S02]  /*02a0*/  SHF.R.U32.HI R7, RZ, 0x6, R2 ;  /* 0x00000006ff077819 */ /* 0x002fe40000011602 */
[----:B------:R-:W-:Y:S01]  /*02b0*/  STS [R18+0xa20], R10 ;  /* 0x000a200a12007388 */ /* 0x000fe20000000800 */
[----:B------:R-:W-:Y:S02]  /*02c0*/  LEA.HI R6, R6, R3, RZ, 0x7 ;  /* 0x0000000306067211 */ /* 0x000fe400078f38ff */
[----:B------:R-:W-:Y:S01]  /*02d0*/  SGXT.U32 R7, R7, 0x1 ;  /* 0x000000010707781a */ /* 0x000fe20000000000 */
[----:B------:R-:W-:Y:S01]  /*02e0*/  STS [R18+0xe30], R11 ;  /* 0x000e300b12007388 */ /* 0x000fe20000000800 */
[----:B--2---:R-:W-:Y:S01]  /*02f0*/  LOP3.LUT R8, R16, 0x200, RZ, 0xfc, !PT ;  /* 0x0000020010087812 */ /* 0x004fe200078efcff */
[----:B------:R-:W-:Y:S01]  /*0300*/  IMAD.SHL.U32 R2, R6, 0x4, RZ ;  /* 0x0000000406027824 */ /* 0x000fe200078e00ff */
[----:B------:R-:W-:Y:S01]  /*0310*/  LOP3.LUT R7, R0, R7, RZ, 0xfc, !PT ;  /* 0x0000000700077212 */ /* 0x000fe200078efcff */
[----:B------:R-:W-:Y:S01]  /*0320*/  BAR.SYNC.DEFER_BLOCKING 0x0 ;  /* 0x0000000000007b1d */ /* 0x000fe20000010000 */
[----:B------:R-:W-:-:S02]  /*0330*/  LOP3.LUT R6, R6, 0xffffff80, RZ, 0xc0, !PT ;  /* 0xffffff8006067812 */ /* 0x000fc400078ec0ff */
[----:B------:R-:W-:Y:S02]  /*0340*/  LOP3.LUT R2, R2, 0xfffffe00, RZ, 0xc0, !PT ;  /* 0xfffffe0002027812 */ /* 0x000fe400078ec0ff */
[C---:B------:R-:W-:Y:S02]  /*0350*/  LOP3.LUT R0, R7.reuse, 0x2, RZ, 0xfc, !PT ;  /* 0x0000000207007812 */ /* 0x040fe400078efcff */
[----:B------:R-:W-:Y:S02]  /*0360*/  IADD3 R6, R2, R3, -R6 ;  /* 0x0000000302067210 */ /* 0x000fe40007ffe806 */
[C---:B------:R-:W-:Y:S02]  /*0370*/  ISETP.GE.AND P1, PT, R7.reuse, 0x4, PT ;  /* 0x000000040700780c */ /* 0x040fe40003f26270 */
[----:B------:R-:W-:Y:S01]  /*0380*/  ISETP.GE.AND P0, PT, R0, 0x4, PT ;  /* 0x000000040000780c */ /* 0x000fe20003f06270 */
[----:B------:R-:W-:Y:S01]  /*0390*/  IMAD R3, R7, 0x80, R6 ;  /* 0x0000008007037824 */ /* 0x000fe200078e0206 */
[----:B------:R-:W-:-:S03]  /*03a0*/  SHF.R.U32.HI R8, RZ, 0x4, R8 ;  /* 0x00000004ff087819 */ /* 0x000fc60000011608 */
[----:B---3--:R-:W-:Y:S01]  /*03b0*/  IMAD.WIDE R2, R3, 0x4, R4 ;  /* 0x0000000403027825 */ /* 0x008fe200078e0204 */
[----:B------:R-:W-:-:S05]  /*03c0*/  LOP3.LUT R8, R8, 0x30, RZ, 0xc0, !PT ;  /* 0x0000003008087812 */ /* 0x000fca00078ec0ff */
[----:B------:R-:W-:Y:S01]  /*03d0*/  VIADD R7, R8, UR4 ;  /* 0x0000000408077c36 */ /* 0x000fe20008000000 */
[----:B------:R-:W1:Y:S03]  /*03e0*/  LDS.128 R12, [R12] ;  /* 0x000000000c0c7984 */ /* 0x000e660000000c00 */
[----:B------:R-:W-:Y:S01]  /*03f0*/  IMAD R7, R16, 0x4, R7 ;  /* 0x0000000410077824 */ /* 0x000fe200078e0207 */
[----:B-1----:R1:W-:Y:S01]  /*0400*/  @!P1 STG.E.128 desc[UR6][R2.64], R12 ;  /* 0x0000000c02009986 */ /* 0x0023e2000c101d06 */
[----:B------:R-:W-:Y:S05]  /*0410*/  @P0 EXIT ;  /* 0x000000000000094d */ /* 0x000fea0003800000 */
[----:B------:R-:W0:Y:S01]  /*0420*/  LDS.128 R8, [R7+0x800] ;  /* 0x0008000007087984 */ /* 0x000e220000000c00 */
[----:B-1----:R-:W-:-:S04]  /*0430*/  IMAD R3, R0, 0x80, R6 ;  /* 0x0000008000037824 */ /* 0x002fc800078e0206 */
[----:B------:R-:W-:-:S05]  /*0440*/  IMAD.WIDE R4, R3, 0x4, R4 ;  /* 0x0000000403047825 */ /* 0x000fca00078e0204 */
[----:B0-----:R-:W-:Y:S01]  /*0450*/  STG.E.128 desc[UR6][R4.64], R8 ;  /* 0x0000000804007986 */ /* 0x001fe2000c101d06 */
[----:B------:R-:W-:Y:S05]  /*0460*/  EXIT ;  /* 0x000000000000794d */ /* 0x000fea0003800000 */
.L_x_0:
[----:B------:R-:W-:-:S00]  /*0470*/  BRA `(.L_x_0) ;  /* 0xfffffffc00fc7947 */ /* 0x000fc0000383ffff */
[----:B------:R-:W-:-:S00]  /*0480*/  NOP ;  /* 0x0000000000007918 */ /* 0x000fc00000000000 */
[----:B------:R-:W-:-:S00]  /*0490*/  NOP ;  /* 0x0000000000007918 */ /* 0x000fc00000000000 */
[----:B------:R-:W-:-:S00]  /*04a0*/  NOP ;  /* 0x0000000000007918 */ /* 0x000fc00000000000 */
[----:B------:R-:W-:-:S00]  /*04b0*/  NOP ;  /* 0x0000000000007918 */ /* 0x000fc00000000000 */
[----:B------:R-:W-:-:S00]  /*04c0*/  NOP ;  /* 0x0000000000007918 */ /* 0x000fc00000000000 */
[----:B------:R-:W-:-:S00]  /*04d0*/  NOP ;  /* 0x0000000000007918 */ /* 0x000fc00000000000 */
[----:B------:R-:W-:-:S00]  /*04e0*/  NOP ;  /* 0x0000000000007918 */ /* 0x000fc00000000000 */
[----:B------:R-:W-:-:S00]  /*04f0*/  NOP ;  /* 0x0000000000007918 */ /* 0x000fc00000000000 */
.L_x_1:


//--------------------- .nv.shared.triton_poi_fused_6 --------------------------
	.section	.nv.shared.triton_poi_fused_6,"aw",@nobits
	.sectionflags	@""
	.align	16
	.zero		1024


//--------------------- .nv.constant0.triton_poi_fused_6 --------------------------
	.section	.nv.constant0.triton_poi_fused_6,"a",@progbits
	.sectionflags	@""
	.align	4
.nv.constant0.triton_poi_fused_6:
	.zero		552
